//
// Generated by NVIDIA NVVM Compiler
//
// Compiler Build ID: CL-36424714
// Cuda compilation tools, release 13.0, V13.0.88
// Based on NVVM 20.0.0
//

.version 9.0
.target sm_100
.address_size 64

	// .globl	_Z10block_scanPdS_S_ii
.extern .shared .align 16 .b8 shared_mem[];

.visible .entry _Z10block_scanPdS_S_ii(
	.param .u64 .ptr .align 1 _Z10block_scanPdS_S_ii_param_0,
	.param .u64 .ptr .align 1 _Z10block_scanPdS_S_ii_param_1,
	.param .u64 .ptr .align 1 _Z10block_scanPdS_S_ii_param_2,
	.param .u32 _Z10block_scanPdS_S_ii_param_3,
	.param .u32 _Z10block_scanPdS_S_ii_param_4
)
{
	.reg .pred 	%p<9>;
	.reg .b32 	%r<46>;
	.reg .b64 	%rd<14>;
	.reg .b64 	%fd<12>;

	ld.param.u64 	%rd3, [_Z10block_scanPdS_S_ii_param_0];
	ld.param.u64 	%rd1, [_Z10block_scanPdS_S_ii_param_1];
	ld.param.u64 	%rd2, [_Z10block_scanPdS_S_ii_param_2];
	ld.param.u32 	%r17, [_Z10block_scanPdS_S_ii_param_3];
	ld.param.u32 	%r18, [_Z10block_scanPdS_S_ii_param_4];
	cvta.to.global.u64 	%rd4, %rd3;
	mov.u32 	%r1, %ctaid.x;
	mov.u32 	%r20, %ntid.x;
	mov.u32 	%r2, %tid.x;
	mad.lo.s32 	%r21, %r1, %r20, %r2;
	shl.b32 	%r3, %r21, 1;
	mul.wide.s32 	%rd5, %r3, 8;
	add.s64 	%rd6, %rd4, %rd5;
	ld.global.f64 	%fd1, [%rd6];
	shl.b32 	%r22, %r2, 4;
	mov.u32 	%r23, shared_mem;
	add.s32 	%r4, %r23, %r22;
	ld.global.f64 	%fd2, [%rd6+8];
	shl.b32 	%r24, %r2, 1;
	or.b32  	%r5, %r24, 1;
	st.shared.v2.f64 	[%r4], {%fd1, %fd2};
	shr.s32 	%r41, %r17, 1;
	setp.lt.s32 	%p1, %r41, 1;
	mov.b32 	%r43, 1;
	@%p1 bra 	$L__BB0_5;
	mov.b32 	%r43, 1;
$L__BB0_2:
	bar.sync 	0;
	setp.ge.s32 	%p2, %r2, %r41;
	@%p2 bra 	$L__BB0_4;
	mul.lo.s32 	%r26, %r43, %r5;
	shl.b32 	%r27, %r26, 3;
	add.s32 	%r29, %r23, %r27;
	ld.shared.f64 	%fd3, [%r29+-8];
	shl.b32 	%r30, %r43, 3;
	add.s32 	%r31, %r29, %r30;
	ld.shared.f64 	%fd4, [%r31+-8];
	add.f64 	%fd5, %fd3, %fd4;
	st.shared.f64 	[%r31+-8], %fd5;
$L__BB0_4:
	shl.b32 	%r43, %r43, 1;
	shr.u32 	%r10, %r41, 1;
	setp.gt.u32 	%p3, %r41, 1;
	mov.u32 	%r41, %r10;
	@%p3 bra 	$L__BB0_2;
$L__BB0_5:
	setp.ne.s32 	%p4, %r2, 0;
	@%p4 bra 	$L__BB0_9;
	setp.ne.s32 	%p5, %r18, 1;
	shl.b32 	%r32, %r17, 3;
	add.s32 	%r12, %r23, %r32;
	@%p5 bra 	$L__BB0_8;
	ld.shared.f64 	%fd6, [%r12+-8];
	cvta.to.global.u64 	%rd7, %rd2;
	mul.wide.u32 	%rd8, %r1, 8;
	add.s64 	%rd9, %rd7, %rd8;
	st.global.f64 	[%rd9], %fd6;
$L__BB0_8:
	mov.b64 	%rd10, 0;
	st.shared.u64 	[%r12+-8], %rd10;
$L__BB0_9:
	setp.lt.s32 	%p6, %r17, 2;
	@%p6 bra 	$L__BB0_14;
	mov.b32 	%r44, 1;
$L__BB0_11:
	shr.s32 	%r43, %r43, 1;
	bar.sync 	0;
	setp.ge.s32 	%p7, %r2, %r44;
	@%p7 bra 	$L__BB0_13;
	mul.lo.s32 	%r35, %r43, %r5;
	shl.b32 	%r36, %r35, 3;
	add.s32 	%r38, %r23, %r36;
	ld.shared.f64 	%fd7, [%r38+-8];
	shl.b32 	%r39, %r43, 3;
	add.s32 	%r40, %r38, %r39;
	ld.shared.f64 	%fd8, [%r40+-8];
	st.shared.f64 	[%r38+-8], %fd8;
	add.f64 	%fd9, %fd7, %fd8;
	st.shared.f64 	[%r40+-8], %fd9;
$L__BB0_13:
	shl.b32 	%r44, %r44, 1;
	setp.lt.s32 	%p8, %r44, %r17;
	@%p8 bra 	$L__BB0_11;
$L__BB0_14:
	cvta.to.global.u64 	%rd11, %rd1;
	bar.sync 	0;
	ld.shared.v2.f64 	{%fd10, %fd11}, [%r4];
	add.s64 	%rd13, %rd11, %rd5;
	st.global.f64 	[%rd13], %fd10;
	st.global.f64 	[%rd13+8], %fd11;
	ret;

}
	// .globl	_Z16add_partial_sumsPdS_
.visible .entry _Z16add_partial_sumsPdS_(
	.param .u64 .ptr .align 1 _Z16add_partial_sumsPdS__param_0,
	.param .u64 .ptr .align 1 _Z16add_partial_sumsPdS__param_1
)
{
	.reg .b32 	%r<7>;
	.reg .b64 	%rd<12>;
	.reg .b64 	%fd<6>;

	ld.param.u64 	%rd1, [_Z16add_partial_sumsPdS__param_0];
	ld.param.u64 	%rd2, [_Z16add_partial_sumsPdS__param_1];
	cvta.to.global.u64 	%rd3, %rd1;
	cvta.to.global.u64 	%rd4, %rd2;
	mov.u32 	%r1, %ntid.x;
	mov.u32 	%r2, %ctaid.x;
	mul.lo.s32 	%r3, %r1, %r2;
	shl.b32 	%r4, %r3, 1;
	cvt.u64.u32 	%rd5, %r4;
	mov.u32 	%r5, %tid.x;
	mul.wide.u32 	%rd6, %r2, 8;
	add.s64 	%rd7, %rd4, %rd6;
	ld.global.f64 	%fd1, [%rd7];
	shl.b32 	%r6, %r5, 1;
	cvt.u64.u32 	%rd8, %r6;
	add.s64 	%rd9, %rd5, %rd8;
	shl.b64 	%rd10, %rd9, 3;
	add.s64 	%rd11, %rd3, %rd10;
	ld.global.f64 	%fd2, [%rd11];
	add.f64 	%fd3, %fd1, %fd2;
	st.global.f64 	[%rd11], %fd3;
	ld.global.f64 	%fd4, [%rd11+8];
	add.f64 	%fd5, %fd1, %fd4;
	st.global.f64 	[%rd11+8], %fd5;
	ret;

}


// ===== COMPILED SASS (sm_100) =====

	.target	sm_100

	.elftype	@"ET_EXEC"


//--------------------- .note.nv.tkinfo           --------------------------
	.section	.note.nv.tkinfo,"",@"SHT_NOTE"
	.sectionflags	@"SHF_NOTE_NV_TKINFO"
	.tkinfo
        /*0018*/ 	.word	0x00000002
        /*0030*/ 	.string	""
        /*0030*/ 	.string	"ptxas"
        /*0030*/ 	.string	"Cuda compilation tools, release 13.0, V13.0.88"
        /*0030*/ 	.string	"Build cuda_13.0.r13.0/compiler.36424714_0"
        /*0030*/ 	.string	"-arch sm_100 -m 64 "



//--------------------- .note.nv.cuinfo           --------------------------
	.section	.note.nv.cuinfo,"",@"SHT_NOTE"
	.sectionflags	@"SHF_NOTE_NV_CUINFO"
        /*0018*/ 	.short	0x0002
        /*001a*/ 	.short	0x0064
        /*001c*/ 	.short	0x0082
	.zero		2


//--------------------- .nv.info                  --------------------------
	.section	.nv.info,"",@"SHT_CUDA_INFO"
	.align	4


	//----- nvinfo : EIATTR_REGCOUNT
	.align		4
        /*0000*/ 	.byte	0x04, 0x2f
        /*0002*/ 	.short	(.L_1 - .L_0)
	.align		4
.L_0:
        /*0004*/ 	.word	index@(_Z10block_scanPdS_S_ii)
        /*0008*/ 	.word	0x00000014


	//----- nvinfo : EIATTR_FRAME_SIZE
	.align		4
.L_1:
        /*000c*/ 	.byte	0x04, 0x11
        /*000e*/ 	.short	(.L_3 - .L_2)
	.align		4
.L_2:
        /*0010*/ 	.word	index@(_Z10block_scanPdS_S_ii)
        /*0014*/ 	.word	0x00000000


	//----- nvinfo : EIATTR_REGCOUNT
	.align		4
.L_3:
        /*0018*/ 	.byte	0x04, 0x2f
        /*001a*/ 	.short	(.L_5 - .L_4)
	.align		4
.L_4:
        /*001c*/ 	.word	index@(_Z16add_partial_sumsPdS_)
        /*0020*/ 	.word	0x0000000c


	//----- nvinfo : EIATTR_FRAME_SIZE
	.align		4
.L_5:
        /*0024*/ 	.byte	0x04, 0x11
        /*0026*/ 	.short	(.L_7 - .L_6)
	.align		4
.L_6:
        /*0028*/ 	.word	index@(_Z16add_partial_sumsPdS_)
        /*002c*/ 	.word	0x00000000


	//----- nvinfo : EIATTR_MIN_STACK_SIZE
	.align		4
.L_7:
        /*0030*/ 	.byte	0x04, 0x12
        /*0032*/ 	.short	(.L_9 - .L_8)
	.align		4
.L_8:
        /*0034*/ 	.word	index@(_Z16add_partial_sumsPdS_)
        /*0038*/ 	.word	0x00000000


	//----- nvinfo : EIATTR_MIN_STACK_SIZE
	.align		4
.L_9:
        /*003c*/ 	.byte	0x04, 0x12
        /*003e*/ 	.short	(.L_11 - .L_10)
	.align		4
.L_10:
        /*0040*/ 	.word	index@(_Z10block_scanPdS_S_ii)
        /*0044*/ 	.word	0x00000000
.L_11:


//--------------------- .nv.compat                --------------------------
	.section	.nv.compat,"",@"SHT_CUDA_COMPAT_INFO"
	.align	4
        /*0000*/ 	.byte	0x02, 0x09, 0x00, 0x00, 0x02, 0x02, 0x01, 0x00, 0x02, 0x05, 0x05, 0x00, 0x03, 0x07, 0x01, 0x01
        /*0010*/ 	.byte	0x02, 0x03, 0x00, 0x00, 0x02, 0x06, 0x01, 0x00, 0x04, 0x0b, 0x08, 0x00, 0x01, 0x00, 0x00, 0x00
        /*0020*/ 	.byte	0x00, 0x00, 0x00, 0x00


//--------------------- .nv.info._Z16add_partial_sumsPdS_ --------------------------
	.section	.nv.info._Z16add_partial_sumsPdS_,"",@"SHT_CUDA_INFO"
	.sectionflags	@""
	.align	4


	//----- nvinfo : EIATTR_CUDA_API_VERSION
	.align		4
        /*0000*/ 	.byte	0x04, 0x37
        /*0002*/ 	.short	(.L_13 - .L_12)
.L_12:
        /*0004*/ 	.word	0x00000082


	//----- nvinfo : EIATTR_KPARAM_INFO
	.align		4
.L_13:
        /*0008*/ 	.byte	0x04, 0x17
        /*000a*/ 	.short	(.L_15 - .L_14)
.L_14:
        /*000c*/ 	.word	0x00000000
        /*0010*/ 	.short	0x0001
        /*0012*/ 	.short	0x0008
        /*0014*/ 	.byte	0x00, 0xf5, 0x21, 0x00


	//----- nvinfo : EIATTR_KPARAM_INFO
	.align		4
.L_15:
        /*0018*/ 	.byte	0x04, 0x17
        /*001a*/ 	.short	(.L_17 - .L_16)
.L_16:
        /*001c*/ 	.word	0x00000000
        /*0020*/ 	.short	0x0000
        /*0022*/ 	.short	0x0000
        /*0024*/ 	.byte	0x00, 0xf5, 0x21, 0x00


	//----- nvinfo : EIATTR_SPARSE_MMA_MASK
	.align		4
.L_17:
        /*0028*/ 	.byte	0x03, 0x50
        /*002a*/ 	.short	0x0000


	//----- nvinfo : EIATTR_MAXREG_COUNT
	.align		4
        /*002c*/ 	.byte	0x03, 0x1b
        /*002e*/ 	.short	0x00ff


	//----- nvinfo : EIATTR_MERCURY_ISA_VERSION
	.align		4
        /*0030*/ 	.byte	0x03, 0x5f
        /*0032*/ 	.short	0x0101


	//----- nvinfo : EIATTR_VRC_CTA_INIT_COUNT
	.align		4
        /*0034*/ 	.byte	0x02, 0x4a
	.zero		1
	.zero		1


	//----- nvinfo : EIATTR_EXIT_INSTR_OFFSETS
	.align		4
        /*0038*/ 	.byte	0x04, 0x1c
        /*003a*/ 	.short	(.L_19 - .L_18)


	//   ....[0]....
.L_18:
        /*003c*/ 	.word	0x00000150


	//----- nvinfo : EIATTR_CBANK_PARAM_SIZE
	.align		4
.L_19:
        /*0040*/ 	.byte	0x03, 0x19
        /*0042*/ 	.short	0x0010


	//----- nvinfo : EIATTR_PARAM_CBANK
	.align		4
        /*0044*/ 	.byte	0x04, 0x0a
        /*0046*/ 	.short	(.L_21 - .L_20)
	.align		4
.L_20:
        /*0048*/ 	.word	index@(.nv.constant0._Z16add_partial_sumsPdS_)
        /*004c*/ 	.short	0x0380
        /*004e*/ 	.short	0x0010


	//----- nvinfo : EIATTR_SW_WAR
	.align		4
.L_21:
        /*0050*/ 	.byte	0x04, 0x36
        /*0052*/ 	.short	(.L_23 - .L_22)
.L_22:
        /*0054*/ 	.word	0x00000008
.L_23:


//--------------------- .nv.info._Z10block_scanPdS_S_ii --------------------------
	.section	.nv.info._Z10block_scanPdS_S_ii,"",@"SHT_CUDA_INFO"
	.sectionflags	@""
	.align	4


	//----- nvinfo : EIATTR_CUDA_API_VERSION
	.align		4
        /*0000*/ 	.byte	0x04, 0x37
        /*0002*/ 	.short	(.L_25 - .L_24)
.L_24:
        /*0004*/ 	.word	0x00000082


	//----- nvinfo : EIATTR_KPARAM_INFO
	.align		4
.L_25:
        /*0008*/ 	.byte	0x04, 0x17
        /*000a*/ 	.short	(.L_27 - .L_26)
.L_26:
        /*000c*/ 	.word	0x00000000
        /*0010*/ 	.short	0x0004
        /*0012*/ 	.short	0x001c
        /*0014*/ 	.byte	0x00, 0xf0, 0x11, 0x00


	//----- nvinfo : EIATTR_KPARAM_INFO
	.align		4
.L_27:
        /*0018*/ 	.byte	0x04, 0x17
        /*001a*/ 	.short	(.L_29 - .L_28)
.L_28:
        /*001c*/ 	.word	0x00000000
        /*0020*/ 	.short	0x0003
        /*0022*/ 	.short	0x0018
        /*0024*/ 	.byte	0x00, 0xf0, 0x11, 0x00


	//----- nvinfo : EIATTR_KPARAM_INFO
	.align		4
.L_29:
        /*0028*/ 	.byte	0x04, 0x17
        /*002a*/ 	.short	(.L_31 - .L_30)
.L_30:
        /*002c*/ 	.word	0x00000000
        /*0030*/ 	.short	0x0002
        /*0032*/ 	.short	0x0010
        /*0034*/ 	.byte	0x00, 0xf5, 0x21, 0x00


	//----- nvinfo : EIATTR_KPARAM_INFO
	.align		4
.L_31:
        /*0038*/ 	.byte	0x04, 0x17
        /*003a*/ 	.short	(.L_33 - .L_32)
.L_32:
        /*003c*/ 	.word	0x00000000
        /*0040*/ 	.short	0x0001
        /*0042*/ 	.short	0x0008
        /*0044*/ 	.byte	0x00, 0xf5, 0x21, 0x00


	//----- nvinfo : EIATTR_KPARAM_INFO
	.align		4
.L_33:
        /*0048*/ 	.byte	0x04, 0x17
        /*004a*/ 	.short	(.L_35 - .L_34)
.L_34:
        /*004c*/ 	.word	0x00000000
        /*0050*/ 	.short	0x0000
        /*0052*/ 	.short	0x0000
        /*0054*/ 	.byte	0x00, 0xf5, 0x21, 0x00


	//----- nvinfo : EIATTR_SPARSE_MMA_MASK
	.align		4
.L_35:
        /*0058*/ 	.byte	0x03, 0x50
        /*005a*/ 	.short	0x0000


	//----- nvinfo : EIATTR_MAXREG_COUNT
	.align		4
        /*005c*/ 	.byte	0x03, 0x1b
        /*005e*/ 	.short	0x00ff


	//----- nvinfo : EIATTR_NUM_BARRIERS
	.align		4
        /*0060*/ 	.byte	0x02, 0x4c
        /*0062*/ 	.byte	0x01
	.zero		1


	//----- nvinfo : EIATTR_MERCURY_ISA_VERSION
	.align		4
        /*0064*/ 	.byte	0x03, 0x5f
        /*0066*/ 	.short	0x0101


	//----- nvinfo : EIATTR_VRC_CTA_INIT_COUNT
	.align		4
        /*0068*/ 	.byte	0x02, 0x4a
	.zero		1
	.zero		1


	//----- nvinfo : EIATTR_EXIT_INSTR_OFFSETS
	.align		4
        /*006c*/ 	.byte	0x04, 0x1c
        /*006e*/ 	.short	(.L_37 - .L_36)


	//   ....[0]....
.L_36:
        /*0070*/ 	.word	0x000004a0


	//----- nvinfo : EIATTR_CRS_STACK_SIZE
	.align		4
.L_37:
        /*0074*/ 	.byte	0x04, 0x1e
        /*0076*/ 	.short	(.L_39 - .L_38)
.L_38:
        /*0078*/ 	.word	0x00000000


	//----- nvinfo : EIATTR_CBANK_PARAM_SIZE
	.align		4
.L_39:
        /*007c*/ 	.byte	0x03, 0x19
        /*007e*/ 	.short	0x0020


	//----- nvinfo : EIATTR_PARAM_CBANK
	.align		4
        /*0080*/ 	.byte	0x04, 0x0a
        /*0082*/ 	.short	(.L_41 - .L_40)
	.align		4
.L_40:
        /*0084*/ 	.word	index@(.nv.constant0._Z10block_scanPdS_S_ii)
        /*0088*/ 	.short	0x0380
        /*008a*/ 	.short	0x0020


	//----- nvinfo : EIATTR_SW_WAR
	.align		4
.L_41:
        /*008c*/ 	.byte	0x04, 0x36
        /*008e*/ 	.short	(.L_43 - .L_42)
.L_42:
        /*0090*/ 	.word	0x00000008
.L_43:


//--------------------- .nv.callgraph             --------------------------
	.section	.nv.callgraph,"",@"SHT_CUDA_CALLGRAPH"
	.align	4
	.sectionentsize	8
	.align		4
        /*0000*/ 	.word	0x00000000
	.align		4
        /*0004*/ 	.word	0xffffffff
	.align		4
        /*0008*/ 	.word	0x00000000
	.align		4
        /*000c*/ 	.word	0xfffffffe
	.align		4
        /*0010*/ 	.word	0x00000000
	.align		4
        /*0014*/ 	.word	0xfffffffd
	.align		4
        /*0018*/ 	.word	0x00000000
	.align		4
        /*001c*/ 	.word	0xfffffffc


//--------------------- .text._Z16add_partial_sumsPdS_ --------------------------
	.section	.text._Z16add_partial_sumsPdS_,"ax",@progbits
	.align	128
        .global         _Z16add_partial_sumsPdS_
        .type           _Z16add_partial_sumsPdS_,@function
        .size           _Z16add_partial_sumsPdS_,(.L_x_8 - _Z16add_partial_sumsPdS_)
        .other          _Z16add_partial_sumsPdS_,@"STO_CUDA_ENTRY STV_DEFAULT"
_Z16add_partial_sumsPdS_:
.text._Z16add_partial_sumsPdS_:
[----:B------:R-:W-:Y:S01]  /*0000*/  LDC R1, c[0x0][0x37c] ;  /* 0x0000df00ff017b82 */ /* 0x000fe20000000800 */
[----:B------:R-:W0:Y:S01]  /*0010*/  S2R R7, SR_CTAID.X ;  /* 0x0000000000077919 */ /* 0x000e220000002500 */
[----:B------:R-:W0:Y:S06]  /*0020*/  LDCU UR6, c[0x0][0x360] ;  /* 0x00006c00ff0677ac */ /* 0x000e2c0008000800 */
[----:B------:R-:W1:Y:S01]  /*0030*/  LDC.64 R2, c[0x0][0x388] ;  /* 0x0000e200ff027b82 */ /* 0x000e620000000a00 */
[----:B------:R-:W2:Y:S01]  /*0040*/  S2R R5, SR_TID.X ;  /* 0x0000000000057919 */ /* 0x000ea20000002100 */
[----:B------:R-:W3:Y:S01]  /*0050*/  LDCU.64 UR8, c[0x0][0x380] ;  /* 0x00007000ff0877ac */ /* 0x000ee20008000a00 */
[----:B------:R-:W4:Y:S01]  /*0060*/  LDCU.64 UR4, c[0x0][0x358] ;  /* 0x00006b00ff0477ac */ /* 0x000f220008000a00 */
[----:B0-----:R-:W-:-:S02]  /*0070*/  IMAD R0, R7, UR6, RZ ;  /* 0x0000000607007c24 */ /* 0x001fc4000f8e02ff */
[----:B-1----:R-:W-:-:S04]  /*0080*/  IMAD.WIDE.U32 R2, R7, 0x8, R2 ;  /* 0x0000000807027825 */ /* 0x002fc800078e0002 */
[----:B--2---:R-:W-:Y:S02]  /*0090*/  IMAD.SHL.U32 R5, R5, 0x2, RZ ;  /* 0x0000000205057824 */ /* 0x004fe400078e00ff */
[----:B----4-:R-:W2:Y:S03]  /*00a0*/  LDG.E.64 R2, desc[UR4][R2.64] ;  /* 0x0000000402027981 */ /* 0x010ea6000c1e1b00 */
[----:B------:R-:W-:-:S04]  /*00b0*/  LEA R0, P0, R0, R5, 0x1 ;  /* 0x0000000500007211 */ /* 0x000fc800078008ff */
[----:B------:R-:W-:Y:S02]  /*00c0*/  IADD3.X R5, PT, PT, RZ, RZ, RZ, P0, !PT ;  /* 0x000000ffff057210 */ /* 0x000fe400007fe4ff */
[----:B---3--:R-:W-:-:S04]  /*00d0*/  LEA R4, P0, R0, UR8, 0x3 ;  /* 0x0000000800047c11 */ /* 0x008fc8000f8018ff */
[----:B------:R-:W-:-:S05]  /*00e0*/  LEA.HI.X R5, R0, UR9, R5, 0x3, P0 ;  /* 0x0000000900057c11 */ /* 0x000fca00080f1c05 */
[----:B------:R-:W2:Y:S04]  /*00f0*/  LDG.E.64 R6, desc[UR4][R4.64] ;  /* 0x0000000404067981 */ /* 0x000ea8000c1e1b00 */
[----:B------:R-:W3:Y:S01]  /*0100*/  LDG.E.64 R8, desc[UR4][R4.64+0x8] ;  /* 0x0000080404087981 */ /* 0x000ee2000c1e1b00 */
[C---:B--2---:R-:W-:Y:S02]  /*0110*/  DADD R6, R2.reuse, R6 ;  /* 0x0000000002067229 */ /* 0x044fe40000000006 */
[----:B---3--:R-:W-:-:S05]  /*0120*/  DADD R8, R2, R8 ;  /* 0x0000000002087229 */ /* 0x008fca0000000008 */
[----:B------:R-:W-:Y:S04]  /*0130*/  STG.E.64 desc[UR4][R4.64], R6 ;  /* 0x0000000604007986 */ /* 0x000fe8000c101b04 */
[----:B------:R-:W-:Y:S01]  /*0140*/  STG.E.64 desc[UR4][R4.64+0x8], R8 ;  /* 0x0000080804007986 */ /* 0x000fe2000c101b04 */
[----:B------:R-:W-:Y:S05]  /*0150*/  EXIT ;  /* 0x000000000000794d */ /* 0x000fea0003800000 */
.L_x_0:
[----:B------:R-:W-:-:S00]  /*0160*/  BRA `(.L_x_0) ;  /* 0xfffffffc00fc7947 */ /* 0x000fc0000383ffff */
[----:B------:R-:W-:-:S00]  /*0170*/  NOP ;  /* 0x0000000000007918 */ /* 0x000fc00000000000 */
        /* <DEDUP_REMOVED lines=8> */
.L_x_8:


//--------------------- .text._Z10block_scanPdS_S_ii --------------------------
	.section	.text._Z10block_scanPdS_S_ii,"ax",@progbits
	.align	128
        .global         _Z10block_scanPdS_S_ii
        .type           _Z10block_scanPdS_S_ii,@function
        .size           _Z10block_scanPdS_S_ii,(.L_x_9 - _Z10block_scanPdS_S_ii)
        .other          _Z10block_scanPdS_S_ii,@"STO_CUDA_ENTRY STV_DEFAULT"
_Z10block_scanPdS_S_ii:
.text._Z10block_scanPdS_S_ii:
[----:B------:R-:W-:Y:S01]  /*0000*/  LDC R1, c[0x0][0x37c] ;  /* 0x0000df00ff017b82 */ /* 0x000fe20000000800 */
[----:B------:R-:W0:Y:S01]  /*0010*/  S2R R11, SR_CTAID.X ;  /* 0x00000000000b7919 */ /* 0x000e220000002500 */
[----:B------:R-:W0:Y:S06]  /*0020*/  LDCU UR4, c[0x0][0x360] ;  /* 0x00006c00ff0477ac */ /* 0x000e2c0008000800 */
[----:B------:R-:W1:Y:S01]  /*0030*/  LDC.64 R12, c[0x0][0x380] ;  /* 0x0000e000ff0c7b82 */ /* 0x000e620000000a00 */
[----:B------:R-:W0:Y:S01]  /*0040*/  S2R R2, SR_TID.X ;  /* 0x0000000000027919 */ /* 0x000e220000002100 */
[----:B------:R-:W2:Y:S01]  /*0050*/  LDCU.64 UR6, c[0x0][0x358] ;  /* 0x00006b00ff0677ac */ /* 0x000ea20008000a00 */
[----:B0-----:R-:W-:Y:S01]  /*0060*/  IMAD R0, R11, UR4, R2 ;  /* 0x000000040b007c24 */ /* 0x001fe2000f8e0202 */
[----:B------:R-:W0:Y:S01]  /*0070*/  S2R R8, SR_CgaCtaId ;  /* 0x0000000000087919 */ /* 0x000e220000008800 */
[----:B------:R-:W-:Y:S01]  /*0080*/  MOV R3, 0x400 ;  /* 0x0000040000037802 */ /* 0x000fe20000000f00 */
[----:B------:R-:W3:Y:S01]  /*0090*/  LDCU UR4, c[0x0][0x398] ;  /* 0x00007300ff0477ac */ /* 0x000ee20008000800 */
[----:B------:R-:W-:-:S04]  /*00a0*/  IMAD.SHL.U32 R0, R0, 0x2, RZ ;  /* 0x0000000200007824 */ /* 0x000fc800078e00ff */
[----:B-1----:R-:W-:-:S05]  /*00b0*/  IMAD.WIDE R12, R0, 0x8, R12 ;  /* 0x00000008000c7825 */ /* 0x002fca00078e020c */
[----:B--2---:R-:W2:Y:S04]  /*00c0*/  LDG.E.64 R4, desc[UR6][R12.64] ;  /* 0x000000060c047981 */ /* 0x004ea8000c1e1b00 */
[----:B------:R1:W2:Y:S01]  /*00d0*/  LDG.E.64 R6, desc[UR6][R12.64+0x8] ;  /* 0x000008060c067981 */ /* 0x0002a2000c1e1b00 */
[----:B------:R-:W-:Y:S01]  /*00e0*/  ISETP.NE.AND P1, PT, R2, RZ, PT ;  /* 0x000000ff0200720c */ /* 0x000fe20003f25270 */
[----:B---3--:R-:W-:-:S04]  /*00f0*/  USHF.R.S32.HI UR4, URZ, 0x1, UR4 ;  /* 0x00000001ff047899 */ /* 0x008fc80008011404 */
[----:B------:R-:W-:Y:S01]  /*0100*/  UISETP.GE.AND UP0, UPT, UR4, 0x1, UPT ;  /* 0x000000010400788c */ /* 0x000fe2000bf06270 */
[----:B-1----:R-:W-:Y:S02]  /*0110*/  LEA R13, R2, 0x1, 0x1 ;  /* 0x00000001020d7811 */ /* 0x002fe400078e08ff */
[----:B0-----:R-:W-:Y:S01]  /*0120*/  LEA R3, R8, R3, 0x18 ;  /* 0x0000000308037211 */ /* 0x001fe200078ec0ff */
[----:B------:R-:W-:-:S04]  /*0130*/  HFMA2 R8, -RZ, RZ, 0, 5.9604644775390625e-08 ;  /* 0x00000001ff087431 */ /* 0x000fc800000001ff */
[----:B------:R-:W-:-:S05]  /*0140*/  IMAD R9, R2, 0x10, R3 ;  /* 0x0000001002097824 */ /* 0x000fca00078e0203 */
[----:B--2---:R0:W-:Y:S01]  /*0150*/  STS.128 [R9], R4 ;  /* 0x0000000409007388 */ /* 0x0041e20000000c00 */
[----:B------:R-:W-:Y:S05]  /*0160*/  BRA.U !UP0, `(.L_x_1) ;  /* 0x00000001083c7547 */ /* 0x000fea000b800000 */
[----:B------:R-:W-:-:S07]  /*0170*/  IMAD.MOV.U32 R8, RZ, RZ, 0x1 ;  /* 0x00000001ff087424 */ /* 0x000fce00078e00ff */
.L_x_2:
[----:B------:R-:W-:Y:S01]  /*0180*/  BAR.SYNC.DEFER_BLOCKING 0x0 ;  /* 0x0000000000007b1d */ /* 0x000fe20000010000 */
[----:B------:R-:W-:Y:S01]  /*0190*/  ISETP.GE.AND P0, PT, R2, UR4, PT ;  /* 0x0000000402007c0c */ /* 0x000fe2000bf06270 */
[----:B------:R-:W-:Y:S02]  /*01a0*/  UISETP.GT.U32.AND UP0, UPT, UR4, 0x1, UPT ;  /* 0x000000010400788c */ /* 0x000fe4000bf04070 */
[----:B------:R-:W-:-:S07]  /*01b0*/  USHF.R.U32.HI UR5, URZ, 0x1, UR4 ;  /* 0x00000001ff057899 */ /* 0x000fce0008011604 */
[----:B------:R-:W-:-:S03]  /*01c0*/  UMOV UR4, UR5 ;  /* 0x0000000500047c82 */ /* 0x000fc60008000000 */
[----:B01----:R-:W-:-:S05]  /*01d0*/  @!P0 IMAD R4, R13, R8, RZ ;  /* 0x000000080d048224 */ /* 0x003fca00078e02ff */
[----:B------:R-:W-:-:S05]  /*01e0*/  @!P0 LEA R15, R4, R3, 0x3 ;  /* 0x00000003040f8211 */ /* 0x000fca00078e18ff */
[C---:B------:R-:W-:Y:S01]  /*01f0*/  @!P0 IMAD R17, R8.reuse, 0x8, R15 ;  /* 0x0000000808118824 */ /* 0x040fe200078e020f */
[----:B------:R-:W-:Y:S01]  /*0200*/  @!P0 LDS.64 R4, [R15+-0x8] ;  /* 0xfffff8000f048984 */ /* 0x000fe20000000a00 */
[----:B------:R-:W-:-:S03]  /*0210*/  SHF.L.U32 R8, R8, 0x1, RZ ;  /* 0x0000000108087819 */ /* 0x000fc600000006ff */
[----:B------:R-:W0:Y:S02]  /*0220*/  @!P0 LDS.64 R6, [R17+-0x8] ;  /* 0xfffff80011068984 */ /* 0x000e240000000a00 */
[----:B0-----:R-:W-:-:S07]  /*0230*/  @!P0 DADD R4, R4, R6 ;  /* 0x0000000004048229 */ /* 0x001fce0000000006 */
[----:B------:R1:W-:Y:S01]  /*0240*/  @!P0 STS.64 [R17+-0x8], R4 ;  /* 0xfffff80411008388 */ /* 0x0003e20000000a00 */
[----:B------:R-:W-:Y:S05]  /*0250*/  BRA.U UP0, `(.L_x_2) ;  /* 0xfffffffd00c87547 */ /* 0x000fea000b83ffff */
.L_x_1:
[----:B------:R-:W-:Y:S04]  /*0260*/  BSSY.RECONVERGENT B0, `(.L_x_3) ;  /* 0x000000a000007945 */ /* 0x000fe80003800200 */
[----:B------:R-:W-:Y:S05]  /*0270*/  @P1 BRA `(.L_x_4) ;  /* 0x0000000000201947 */ /* 0x000fea0003800000 */
[----:B01----:R-:W0:Y:S02]  /*0280*/  LDC.64 R4, c[0x0][0x398] ;  /* 0x0000e600ff047b82 */ /* 0x003e240000000a00 */
[----:B0-----:R-:W-:Y:S01]  /*0290*/  ISETP.NE.AND P0, PT, R5, 0x1, PT ;  /* 0x000000010500780c */ /* 0x001fe20003f05270 */
[----:B------:R-:W-:-:S12]  /*02a0*/  IMAD R10, R4, 0x8, R3 ;  /* 0x00000008040a7824 */ /* 0x000fd800078e0203 */
[----:B------:R-:W0:Y:S01]  /*02b0*/  @!P0 LDS.64 R4, [R10+-0x8] ;  /* 0xfffff8000a048984 */ /* 0x000e220000000a00 */
[----:B------:R-:W1:Y:S03]  /*02c0*/  @!P0 LDC.64 R6, c[0x0][0x390] ;  /* 0x0000e400ff068b82 */ /* 0x000e660000000a00 */
[----:B------:R2:W-:Y:S01]  /*02d0*/  STS.64 [R10+-0x8], RZ ;  /* 0xfffff8ff0a007388 */ /* 0x0005e20000000a00 */
[----:B-1----:R-:W-:-:S05]  /*02e0*/  @!P0 IMAD.WIDE.U32 R6, R11, 0x8, R6 ;  /* 0x000000080b068825 */ /* 0x002fca00078e0006 */
[----:B0-----:R2:W-:Y:S02]  /*02f0*/  @!P0 STG.E.64 desc[UR6][R6.64], R4 ;  /* 0x0000000406008986 */ /* 0x0015e4000c101b06 */
.L_x_4:
[----:B------:R-:W-:Y:S05]  /*0300*/  BSYNC.RECONVERGENT B0 ;  /* 0x0000000000007941 */ /* 0x000fea0003800200 */
.L_x_3:
[----:B------:R-:W3:Y:S02]  /*0310*/  LDCU UR4, c[0x0][0x398] ;  /* 0x00007300ff0477ac */ /* 0x000ee40008000800 */
[----:B---3--:R-:W-:-:S09]  /*0320*/  UISETP.GE.AND UP0, UPT, UR4, 0x2, UPT ;  /* 0x000000020400788c */ /* 0x008fd2000bf06270 */
[----:B------:R-:W-:Y:S05]  /*0330*/  BRA.U !UP0, `(.L_x_5) ;  /* 0x0000000108407547 */ /* 0x000fea000b800000 */
[----:B------:R-:W3:Y:S01]  /*0340*/  LDCU UR5, c[0x0][0x398] ;  /* 0x00007300ff0577ac */ /* 0x000ee20008000800 */
[----:B------:R-:W-:-:S05]  /*0350*/  UMOV UR4, 0x1 ;  /* 0x0000000100047882 */ /* 0x000fca0000000000 */
.L_x_6:
[----:B------:R-:W-:Y:S01]  /*0360*/  BAR.SYNC.DEFER_BLOCKING 0x0 ;  /* 0x0000000000007b1d */ /* 0x000fe20000010000 */
[----:B------:R-:W-:Y:S01]  /*0370*/  ISETP.GE.AND P0, PT, R2, UR4, PT ;  /* 0x0000000402007c0c */ /* 0x000fe2000bf06270 */
[----:B------:R-:W-:Y:S01]  /*0380*/  USHF.L.U32 UR4, UR4, 0x1, URZ ;  /* 0x0000000104047899 */ /* 0x000fe200080006ff */
[----:B------:R-:W-:-:S03]  /*0390*/  SHF.R.S32.HI R8, RZ, 0x1, R8 ;  /* 0x00000001ff087819 */ /* 0x000fc60000011408 */
[----:B---3--:R-:W-:-:S08]  /*03a0*/  UISETP.GE.AND UP0, UPT, UR4, UR5, UPT ;  /* 0x000000050400728c */ /* 0x008fd0000bf06270 */
[----:B012-4-:R-:W-:-:S05]  /*03b0*/  @!P0 IMAD R4, R13, R8, RZ ;  /* 0x000000080d048224 */ /* 0x017fca00078e02ff */
[----:B------:R-:W-:-:S05]  /*03c0*/  @!P0 LEA R11, R4, R3, 0x3 ;  /* 0x00000003040b8211 */ /* 0x000fca00078e18ff */
[----:B------:R-:W-:Y:S01]  /*03d0*/  @!P0 IMAD R15, R8, 0x8, R11 ;  /* 0x00000008080f8824 */ /* 0x000fe200078e020b */
[----:B------:R-:W-:Y:S04]  /*03e0*/  @!P0 LDS.64 R4, [R11+-0x8] ;  /* 0xfffff8000b048984 */ /* 0x000fe80000000a00 */
[----:B------:R-:W0:Y:S02]  /*03f0*/  @!P0 LDS.64 R6, [R15+-0x8] ;  /* 0xfffff8000f068984 */ /* 0x000e240000000a00 */
[----:B0-----:R-:W-:Y:S02]  /*0400*/  @!P0 DADD R4, R4, R6 ;  /* 0x0000000004048229 */ /* 0x001fe40000000006 */
[----:B------:R4:W-:Y:S05]  /*0410*/  @!P0 STS.64 [R11+-0x8], R6 ;  /* 0xfffff8060b008388 */ /* 0x0009ea0000000a00 */
[----:B------:R4:W-:Y:S01]  /*0420*/  @!P0 STS.64 [R15+-0x8], R4 ;  /* 0xfffff8040f008388 */ /* 0x0009e20000000a00 */
[----:B------:R-:W-:Y:S05]  /*0430*/  BRA.U !UP0, `(.L_x_6) ;  /* 0xfffffffd08c87547 */ /* 0x000fea000b83ffff */
.L_x_5:
[----:B------:R-:W-:Y:S08]  /*0440*/  BAR.SYNC.DEFER_BLOCKING 0x0 ;  /* 0x0000000000007b1d */ /* 0x000ff00000010000 */
[----:B------:R-:W3:Y:S01]  /*0450*/  LDC.64 R2, c[0x0][0x388] ;  /* 0x0000e200ff027b82 */ /* 0x000ee20000000a00 */
[----:B012-4-:R-:W0:Y:S01]  /*0460*/  LDS.128 R4, [R9] ;  /* 0x0000000009047984 */ /* 0x017e220000000c00 */
[----:B---3--:R-:W-:-:S05]  /*0470*/  IMAD.WIDE R2, R0, 0x8, R2 ;  /* 0x0000000800027825 */ /* 0x008fca00078e0202 */
[----:B0-----:R-:W-:Y:S04]  /*0480*/  STG.E.64 desc[UR6][R2.64], R4 ;  /* 0x0000000402007986 */ /* 0x001fe8000c101b06 */
[----:B------:R-:W-:Y:S01]  /*0490*/  STG.E.64 desc[UR6][R2.64+0x8], R6 ;  /* 0x0000080602007986 */ /* 0x000fe2000c101b06 */
[----:B------:R-:W-:Y:S05]  /*04a0*/  EXIT ;  /* 0x000000000000794d */ /* 0x000fea0003800000 */
.L_x_7:
        /* <DEDUP_REMOVED lines=13> */
.L_x_9:


//--------------------- .nv.shared._Z16add_partial_sumsPdS_ --------------------------
	.section	.nv.shared._Z16add_partial_sumsPdS_,"aw",@nobits
	.sectionflags	@""
	.align	16
	.zero		1024


//--------------------- .nv.shared.reserved.0     --------------------------
	.section	.nv.shared.reserved.0,"aw",@nobits
	.weak		__nv_reservedSMEM_offset_0_alias
	.size		__nv_reservedSMEM_offset_0_alias, 0, 64
	.other		__nv_reservedSMEM_offset_0_alias,@"STO_CUDA_RESERVED_SHARED STV_DEFAULT"
__nv_reservedSMEM_offset_0_alias:
	.zero		0
	.zero		64


//--------------------- .nv.shared._Z10block_scanPdS_S_ii --------------------------
	.section	.nv.shared._Z10block_scanPdS_S_ii,"aw",@nobits
	.sectionflags	@""
	.align	16
	.zero		1024


//--------------------- .nv.constant0._Z16add_partial_sumsPdS_ --------------------------
	.section	.nv.constant0._Z16add_partial_sumsPdS_,"a",@progbits
	.sectionflags	@""
	.align	4
.nv.constant0._Z16add_partial_sumsPdS_:
	.zero		912


//--------------------- .nv.constant0._Z10block_scanPdS_S_ii --------------------------
	.section	.nv.constant0._Z10block_scanPdS_S_ii,"a",@progbits
	.sectionflags	@""
	.align	4
.nv.constant0._Z10block_scanPdS_S_ii:
	.zero		928


//--------------------- SYMBOLS --------------------------

	.type		.nv.reservedSmem.offset0,@object
	.size		.nv.reservedSmem.offset0,0x4
	.type		.nv.reservedSmem.cap,@object
	.size		.nv.reservedSmem.cap,0x4
